//
// Generated by NVIDIA NVVM Compiler
//
// Compiler Build ID: CL-36424714
// Cuda compilation tools, release 13.0, V13.0.88
// Based on NVVM 20.0.0
//

.version 9.0
.target sm_100
.address_size 64

	// .globl	_Z6kernelP6uchar4ii
.const .align 16 .b8 cuda_normed[512];

.visible .entry _Z6kernelP6uchar4ii(
	.param .u64 .ptr .align 1 _Z6kernelP6uchar4ii_param_0,
	.param .u32 _Z6kernelP6uchar4ii_param_1,
	.param .u32 _Z6kernelP6uchar4ii_param_2
)
{
	.reg .pred 	%p<28>;
	.reg .b16 	%rs<22>;
	.reg .b32 	%r<76>;
	.reg .b32 	%f<161>;
	.reg .b64 	%rd<30>;

	ld.param.u64 	%rd12, [_Z6kernelP6uchar4ii_param_0];
	ld.param.s32 	%rd3, [_Z6kernelP6uchar4ii_param_1];
	ld.param.u32 	%r23, [_Z6kernelP6uchar4ii_param_2];
	cvta.to.global.u64 	%rd1, %rd12;
	mov.u32 	%r24, %ctaid.x;
	mov.u32 	%r1, %ntid.x;
	mov.u32 	%r25, %tid.x;
	mad.lo.s32 	%r26, %r24, %r1, %r25;
	cvt.u64.u32 	%rd27, %r26;
	setp.ge.s64 	%p1, %rd27, %rd3;
	@%p1 bra 	$L__BB0_16;
	setp.gt.s32 	%p2, %r23, 0;
	mov.u32 	%r27, %nctaid.x;
	mul.lo.s32 	%r28, %r1, %r27;
	cvt.s64.s32 	%rd4, %r28;
	@%p2 bra 	$L__BB0_2;
	bra.uni 	$L__BB0_15;
$L__BB0_2:
	and.b32  	%r2, %r23, 7;
	and.b32  	%r3, %r23, 2147483640;
	mov.u64 	%rd25, cuda_normed;
$L__BB0_3:
	setp.lt.u32 	%p4, %r23, 8;
	shl.b64 	%rd15, %rd27, 2;
	add.s64 	%rd6, %rd1, %rd15;
	ld.global.u32 	%r31, [%rd6];
	bfe.u32 	%r32, %r31, 0, 8;
	cvt.u16.u32 	%rs1, %r32;
	bfe.u32 	%r33, %r31, 8, 8;
	cvt.u16.u32 	%rs2, %r33;
	bfe.u32 	%r34, %r31, 16, 8;
	cvt.u16.u32 	%rs3, %r34;
	bfe.u32 	%r35, %r31, 24, 8;
	cvt.u16.u32 	%rs4, %r35;
	mov.f32 	%f158, 0f00000000;
	mov.b32 	%r70, 0;
	mov.u32 	%r75, %r70;
	@%p4 bra 	$L__BB0_6;
	mov.u64 	%rd17, cuda_normed;
	add.s64 	%rd28, %rd17, 64;
	mov.f32 	%f158, 0f00000000;
	mov.b32 	%r64, 0;
	mov.u32 	%r75, %r64;
$L__BB0_5:
	.pragma "nounroll";
	ld.const.v4.f32 	{%f10, %f11, %f12, %f13}, [%rd28+-64];
	and.b16  	%rs6, %rs1, 255;
	cvt.rn.f32.u16 	%f14, %rs6;
	fma.rn.f32 	%f15, %f10, %f14, 0f00000000;
	and.b16  	%rs7, %rs2, 255;
	cvt.rn.f32.u16 	%f16, %rs7;
	fma.rn.f32 	%f17, %f11, %f16, %f15;
	and.b16  	%rs8, %rs3, 255;
	cvt.rn.f32.u16 	%f18, %rs8;
	fma.rn.f32 	%f19, %f12, %f18, %f17;
	and.b16  	%rs9, %rs4, 255;
	cvt.rn.f32.u16 	%f20, %rs9;
	fma.rn.f32 	%f21, %f13, %f20, %f19;
	setp.gt.f32 	%p5, %f21, %f158;
	selp.f32 	%f22, %f21, %f158, %p5;
	selp.b32 	%r37, %r64, %r75, %p5;
	ld.const.v4.f32 	{%f23, %f24, %f25, %f26}, [%rd28+-48];
	fma.rn.f32 	%f27, %f23, %f14, 0f00000000;
	fma.rn.f32 	%f28, %f24, %f16, %f27;
	fma.rn.f32 	%f29, %f25, %f18, %f28;
	fma.rn.f32 	%f30, %f26, %f20, %f29;
	setp.gt.f32 	%p6, %f30, %f22;
	selp.f32 	%f31, %f30, %f22, %p6;
	add.s32 	%r38, %r64, 1;
	selp.b32 	%r39, %r38, %r37, %p6;
	ld.const.v4.f32 	{%f32, %f33, %f34, %f35}, [%rd28+-32];
	fma.rn.f32 	%f36, %f32, %f14, 0f00000000;
	fma.rn.f32 	%f37, %f33, %f16, %f36;
	fma.rn.f32 	%f38, %f34, %f18, %f37;
	fma.rn.f32 	%f39, %f35, %f20, %f38;
	setp.gt.f32 	%p7, %f39, %f31;
	selp.f32 	%f40, %f39, %f31, %p7;
	add.s32 	%r40, %r64, 2;
	selp.b32 	%r41, %r40, %r39, %p7;
	ld.const.v4.f32 	{%f41, %f42, %f43, %f44}, [%rd28+-16];
	fma.rn.f32 	%f45, %f41, %f14, 0f00000000;
	fma.rn.f32 	%f46, %f42, %f16, %f45;
	fma.rn.f32 	%f47, %f43, %f18, %f46;
	fma.rn.f32 	%f48, %f44, %f20, %f47;
	setp.gt.f32 	%p8, %f48, %f40;
	selp.f32 	%f49, %f48, %f40, %p8;
	add.s32 	%r42, %r64, 3;
	selp.b32 	%r43, %r42, %r41, %p8;
	ld.const.v4.f32 	{%f50, %f51, %f52, %f53}, [%rd28];
	fma.rn.f32 	%f54, %f50, %f14, 0f00000000;
	fma.rn.f32 	%f55, %f51, %f16, %f54;
	fma.rn.f32 	%f56, %f52, %f18, %f55;
	fma.rn.f32 	%f57, %f53, %f20, %f56;
	setp.gt.f32 	%p9, %f57, %f49;
	selp.f32 	%f58, %f57, %f49, %p9;
	add.s32 	%r44, %r64, 4;
	selp.b32 	%r45, %r44, %r43, %p9;
	ld.const.v4.f32 	{%f59, %f60, %f61, %f62}, [%rd28+16];
	fma.rn.f32 	%f63, %f59, %f14, 0f00000000;
	fma.rn.f32 	%f64, %f60, %f16, %f63;
	fma.rn.f32 	%f65, %f61, %f18, %f64;
	fma.rn.f32 	%f66, %f62, %f20, %f65;
	setp.gt.f32 	%p10, %f66, %f58;
	selp.f32 	%f67, %f66, %f58, %p10;
	add.s32 	%r46, %r64, 5;
	selp.b32 	%r47, %r46, %r45, %p10;
	ld.const.v4.f32 	{%f68, %f69, %f70, %f71}, [%rd28+32];
	fma.rn.f32 	%f72, %f68, %f14, 0f00000000;
	fma.rn.f32 	%f73, %f69, %f16, %f72;
	fma.rn.f32 	%f74, %f70, %f18, %f73;
	fma.rn.f32 	%f75, %f71, %f20, %f74;
	setp.gt.f32 	%p11, %f75, %f67;
	selp.f32 	%f76, %f75, %f67, %p11;
	add.s32 	%r48, %r64, 6;
	selp.b32 	%r49, %r48, %r47, %p11;
	ld.const.v4.f32 	{%f77, %f78, %f79, %f80}, [%rd28+48];
	fma.rn.f32 	%f81, %f77, %f14, 0f00000000;
	fma.rn.f32 	%f82, %f78, %f16, %f81;
	fma.rn.f32 	%f83, %f79, %f18, %f82;
	fma.rn.f32 	%f84, %f80, %f20, %f83;
	setp.gt.f32 	%p12, %f84, %f76;
	selp.f32 	%f158, %f84, %f76, %p12;
	add.s32 	%r50, %r64, 7;
	selp.b32 	%r75, %r50, %r49, %p12;
	add.s64 	%rd28, %rd28, 128;
	add.s32 	%r64, %r64, 8;
	setp.ne.s32 	%p13, %r64, %r3;
	mov.u32 	%r70, %r3;
	@%p13 bra 	$L__BB0_5;
$L__BB0_6:
	setp.eq.s32 	%p14, %r2, 0;
	@%p14 bra 	$L__BB0_14;
	add.s32 	%r52, %r2, -1;
	setp.lt.u32 	%p15, %r52, 3;
	@%p15 bra 	$L__BB0_9;
	mul.wide.u32 	%rd18, %r70, 16;
	add.s64 	%rd20, %rd25, %rd18;
	and.b16  	%rs10, %rs1, 255;
	cvt.rn.f32.u16 	%f85, %rs10;
	ld.const.v4.f32 	{%f86, %f87, %f88, %f89}, [%rd20];
	fma.rn.f32 	%f90, %f86, %f85, 0f00000000;
	and.b16  	%rs11, %rs2, 255;
	cvt.rn.f32.u16 	%f91, %rs11;
	fma.rn.f32 	%f92, %f87, %f91, %f90;
	and.b16  	%rs12, %rs3, 255;
	cvt.rn.f32.u16 	%f93, %rs12;
	fma.rn.f32 	%f94, %f88, %f93, %f92;
	and.b16  	%rs13, %rs4, 255;
	cvt.rn.f32.u16 	%f95, %rs13;
	fma.rn.f32 	%f96, %f89, %f95, %f94;
	setp.gt.f32 	%p16, %f96, %f158;
	selp.f32 	%f97, %f96, %f158, %p16;
	selp.b32 	%r53, %r70, %r75, %p16;
	add.s32 	%r54, %r70, 1;
	ld.const.v4.f32 	{%f98, %f99, %f100, %f101}, [%rd20+16];
	fma.rn.f32 	%f102, %f98, %f85, 0f00000000;
	fma.rn.f32 	%f103, %f99, %f91, %f102;
	fma.rn.f32 	%f104, %f100, %f93, %f103;
	fma.rn.f32 	%f105, %f101, %f95, %f104;
	setp.gt.f32 	%p17, %f105, %f97;
	selp.f32 	%f106, %f105, %f97, %p17;
	selp.b32 	%r55, %r54, %r53, %p17;
	add.s32 	%r56, %r70, 2;
	ld.const.v4.f32 	{%f107, %f108, %f109, %f110}, [%rd20+32];
	fma.rn.f32 	%f111, %f107, %f85, 0f00000000;
	fma.rn.f32 	%f112, %f108, %f91, %f111;
	fma.rn.f32 	%f113, %f109, %f93, %f112;
	fma.rn.f32 	%f114, %f110, %f95, %f113;
	setp.gt.f32 	%p18, %f114, %f106;
	selp.f32 	%f115, %f114, %f106, %p18;
	selp.b32 	%r57, %r56, %r55, %p18;
	add.s32 	%r58, %r70, 3;
	ld.const.v4.f32 	{%f116, %f117, %f118, %f119}, [%rd20+48];
	fma.rn.f32 	%f120, %f116, %f85, 0f00000000;
	fma.rn.f32 	%f121, %f117, %f91, %f120;
	fma.rn.f32 	%f122, %f118, %f93, %f121;
	fma.rn.f32 	%f123, %f119, %f95, %f122;
	setp.gt.f32 	%p19, %f123, %f115;
	selp.f32 	%f158, %f123, %f115, %p19;
	selp.b32 	%r75, %r58, %r57, %p19;
	add.s32 	%r70, %r70, 4;
$L__BB0_9:
	and.b32  	%r60, %r23, 3;
	setp.eq.s32 	%p20, %r60, 0;
	@%p20 bra 	$L__BB0_14;
	setp.eq.s32 	%p21, %r60, 1;
	@%p21 bra 	$L__BB0_12;
	mul.wide.u32 	%rd21, %r70, 16;
	add.s64 	%rd23, %rd25, %rd21;
	and.b16  	%rs14, %rs1, 255;
	cvt.rn.f32.u16 	%f124, %rs14;
	ld.const.v4.f32 	{%f125, %f126, %f127, %f128}, [%rd23];
	fma.rn.f32 	%f129, %f125, %f124, 0f00000000;
	and.b16  	%rs15, %rs2, 255;
	cvt.rn.f32.u16 	%f130, %rs15;
	fma.rn.f32 	%f131, %f126, %f130, %f129;
	and.b16  	%rs16, %rs3, 255;
	cvt.rn.f32.u16 	%f132, %rs16;
	fma.rn.f32 	%f133, %f127, %f132, %f131;
	and.b16  	%rs17, %rs4, 255;
	cvt.rn.f32.u16 	%f134, %rs17;
	fma.rn.f32 	%f135, %f128, %f134, %f133;
	setp.gt.f32 	%p22, %f135, %f158;
	selp.f32 	%f136, %f135, %f158, %p22;
	selp.b32 	%r61, %r70, %r75, %p22;
	add.s32 	%r62, %r70, 1;
	ld.const.v4.f32 	{%f137, %f138, %f139, %f140}, [%rd23+16];
	fma.rn.f32 	%f141, %f137, %f124, 0f00000000;
	fma.rn.f32 	%f142, %f138, %f130, %f141;
	fma.rn.f32 	%f143, %f139, %f132, %f142;
	fma.rn.f32 	%f144, %f140, %f134, %f143;
	setp.gt.f32 	%p23, %f144, %f136;
	selp.f32 	%f158, %f144, %f136, %p23;
	selp.b32 	%r75, %r62, %r61, %p23;
	add.s32 	%r70, %r70, 2;
$L__BB0_12:
	and.b32  	%r63, %r23, 1;
	setp.eq.b32 	%p24, %r63, 1;
	not.pred 	%p25, %p24;
	@%p25 bra 	$L__BB0_14;
	mul.wide.u32 	%rd24, %r70, 16;
	add.s64 	%rd26, %rd25, %rd24;
	and.b16  	%rs18, %rs1, 255;
	cvt.rn.f32.u16 	%f145, %rs18;
	ld.const.v4.f32 	{%f146, %f147, %f148, %f149}, [%rd26];
	fma.rn.f32 	%f150, %f146, %f145, 0f00000000;
	and.b16  	%rs19, %rs2, 255;
	cvt.rn.f32.u16 	%f151, %rs19;
	fma.rn.f32 	%f152, %f147, %f151, %f150;
	and.b16  	%rs20, %rs3, 255;
	cvt.rn.f32.u16 	%f153, %rs20;
	fma.rn.f32 	%f154, %f148, %f153, %f152;
	and.b16  	%rs21, %rs4, 255;
	cvt.rn.f32.u16 	%f155, %rs21;
	fma.rn.f32 	%f156, %f149, %f155, %f154;
	setp.gt.f32 	%p26, %f156, %f158;
	selp.b32 	%r75, %r70, %r75, %p26;
$L__BB0_14:
	st.global.u8 	[%rd6+3], %r75;
	add.s64 	%rd27, %rd27, %rd4;
	setp.lt.s64 	%p27, %rd27, %rd3;
	@%p27 bra 	$L__BB0_3;
	bra.uni 	$L__BB0_16;
$L__BB0_15:
	shl.b64 	%rd13, %rd27, 2;
	add.s64 	%rd14, %rd1, %rd13;
	mov.b16 	%rs5, 0;
	st.global.u8 	[%rd14+3], %rs5;
	add.s64 	%rd27, %rd27, %rd4;
	setp.lt.s64 	%p3, %rd27, %rd3;
	@%p3 bra 	$L__BB0_15;
$L__BB0_16:
	ret;

}


// ===== COMPILED SASS (sm_100) =====

	.target	sm_100

	.elftype	@"ET_EXEC"


//--------------------- .note.nv.tkinfo           --------------------------
	.section	.note.nv.tkinfo,"",@"SHT_NOTE"
	.sectionflags	@"SHF_NOTE_NV_TKINFO"
	.tkinfo
        /*0018*/ 	.word	0x00000002
        /*0030*/ 	.string	""
        /*0030*/ 	.string	"ptxas"
        /*0030*/ 	.string	"Cuda compilation tools, release 13.0, V13.0.88"
        /*0030*/ 	.string	"Build cuda_13.0.r13.0/compiler.36424714_0"
        /*0030*/ 	.string	"-arch sm_100 -m 64 "



//--------------------- .note.nv.cuinfo           --------------------------
	.section	.note.nv.cuinfo,"",@"SHT_NOTE"
	.sectionflags	@"SHF_NOTE_NV_CUINFO"
        /*0018*/ 	.short	0x0002
        /*001a*/ 	.short	0x0064
        /*001c*/ 	.short	0x0082
	.zero		2


//--------------------- .nv.info                  --------------------------
	.section	.nv.info,"",@"SHT_CUDA_INFO"
	.align	4


	//----- nvinfo : EIATTR_REGCOUNT
	.align		4
        /*0000*/ 	.byte	0x04, 0x2f
        /*0002*/ 	.short	(.L_2 - .L_1)
	.align		4
.L_1:
        /*0004*/ 	.word	index@(_Z6kernelP6uchar4ii)
        /*0008*/ 	.word	0x00000020


	//----- nvinfo : EIATTR_FRAME_SIZE
	.align		4
.L_2:
        /*000c*/ 	.byte	0x04, 0x11
        /*000e*/ 	.short	(.L_4 - .L_3)
	.align		4
.L_3:
        /*0010*/ 	.word	index@(_Z6kernelP6uchar4ii)
        /*0014*/ 	.word	0x00000000


	//----- nvinfo : EIATTR_MIN_STACK_SIZE
	.align		4
.L_4:
        /*0018*/ 	.byte	0x04, 0x12
        /*001a*/ 	.short	(.L_6 - .L_5)
	.align		4
.L_5:
        /*001c*/ 	.word	index@(_Z6kernelP6uchar4ii)
        /*0020*/ 	.word	0x00000000
.L_6:


//--------------------- .nv.compat                --------------------------
	.section	.nv.compat,"",@"SHT_CUDA_COMPAT_INFO"
	.align	4
        /*0000*/ 	.byte	0x02, 0x09, 0x00, 0x00, 0x02, 0x02, 0x01, 0x00, 0x02, 0x05, 0x05, 0x00, 0x03, 0x07, 0x01, 0x01
        /*0010*/ 	.byte	0x02, 0x03, 0x00, 0x00, 0x02, 0x06, 0x01, 0x00, 0x04, 0x0b, 0x08, 0x00, 0x09, 0x00, 0x00, 0x00
        /*0020*/ 	.byte	0x00, 0x00, 0x00, 0x00


//--------------------- .nv.info._Z6kernelP6uchar4ii --------------------------
	.section	.nv.info._Z6kernelP6uchar4ii,"",@"SHT_CUDA_INFO"
	.sectionflags	@""
	.align	4


	//----- nvinfo : EIATTR_CUDA_API_VERSION
	.align		4
        /*0000*/ 	.byte	0x04, 0x37
        /*0002*/ 	.short	(.L_8 - .L_7)
.L_7:
        /*0004*/ 	.word	0x00000082


	//----- nvinfo : EIATTR_KPARAM_INFO
	.align		4
.L_8:
        /*0008*/ 	.byte	0x04, 0x17
        /*000a*/ 	.short	(.L_10 - .L_9)
.L_9:
        /*000c*/ 	.word	0x00000000
        /*0010*/ 	.short	0x0002
        /*0012*/ 	.short	0x000c
        /*0014*/ 	.byte	0x00, 0xf0, 0x11, 0x00


	//----- nvinfo : EIATTR_KPARAM_INFO
	.align		4
.L_10:
        /*0018*/ 	.byte	0x04, 0x17
        /*001a*/ 	.short	(.L_12 - .L_11)
.L_11:
        /*001c*/ 	.word	0x00000000
        /*0020*/ 	.short	0x0001
        /*0022*/ 	.short	0x0008
        /*0024*/ 	.byte	0x00, 0xf0, 0x11, 0x00


	//----- nvinfo : EIATTR_KPARAM_INFO
	.align		4
.L_12:
        /*0028*/ 	.byte	0x04, 0x17
        /*002a*/ 	.short	(.L_14 - .L_13)
.L_13:
        /*002c*/ 	.word	0x00000000
        /*0030*/ 	.short	0x0000
        /*0032*/ 	.short	0x0000
        /*0034*/ 	.byte	0x00, 0xf5, 0x21, 0x00


	//----- nvinfo : EIATTR_SPARSE_MMA_MASK
	.align		4
.L_14:
        /*0038*/ 	.byte	0x03, 0x50
        /*003a*/ 	.short	0x0000


	//----- nvinfo : EIATTR_MAXREG_COUNT
	.align		4
        /*003c*/ 	.byte	0x03, 0x1b
        /*003e*/ 	.short	0x00ff


	//----- nvinfo : EIATTR_MERCURY_ISA_VERSION
	.align		4
        /*0040*/ 	.byte	0x03, 0x5f
        /*0042*/ 	.short	0x0101


	//----- nvinfo : EIATTR_VRC_CTA_INIT_COUNT
	.align		4
        /*0044*/ 	.byte	0x02, 0x4a
	.zero		1
	.zero		1


	//----- nvinfo : EIATTR_EXIT_INSTR_OFFSETS
	.align		4
        /*0048*/ 	.byte	0x04, 0x1c
        /*004a*/ 	.short	(.L_16 - .L_15)


	//   ....[0]....
.L_15:
        /*004c*/ 	.word	0x00000090


	//   ....[1]....
        /*0050*/ 	.word	0x000001b0


	//   ....[2]....
        /*0054*/ 	.word	0x00000e00


	//----- nvinfo : EIATTR_CRS_STACK_SIZE
	.align		4
.L_16:
        /*0058*/ 	.byte	0x04, 0x1e
        /*005a*/ 	.short	(.L_18 - .L_17)
.L_17:
        /*005c*/ 	.word	0x00000000


	//----- nvinfo : EIATTR_CBANK_PARAM_SIZE
	.align		4
.L_18:
        /*0060*/ 	.byte	0x03, 0x19
        /*0062*/ 	.short	0x0010


	//----- nvinfo : EIATTR_PARAM_CBANK
	.align		4
        /*0064*/ 	.byte	0x04, 0x0a
        /*0066*/ 	.short	(.L_20 - .L_19)
	.align		4
.L_19:
        /*0068*/ 	.word	index@(.nv.constant0._Z6kernelP6uchar4ii)
        /*006c*/ 	.short	0x0380
        /*006e*/ 	.short	0x0010


	//----- nvinfo : EIATTR_SW_WAR
	.align		4
.L_20:
        /*0070*/ 	.byte	0x04, 0x36
        /*0072*/ 	.short	(.L_22 - .L_21)
.L_21:
        /*0074*/ 	.word	0x00000008
.L_22:


//--------------------- .nv.callgraph             --------------------------
	.section	.nv.callgraph,"",@"SHT_CUDA_CALLGRAPH"
	.align	4
	.sectionentsize	8
	.align		4
        /*0000*/ 	.word	0x00000000
	.align		4
        /*0004*/ 	.word	0xffffffff
	.align		4
        /*0008*/ 	.word	0x00000000
	.align		4
        /*000c*/ 	.word	0xfffffffe
	.align		4
        /*0010*/ 	.word	0x00000000
	.align		4
        /*0014*/ 	.word	0xfffffffd
	.align		4
        /*0018*/ 	.word	0x00000000
	.align		4
        /*001c*/ 	.word	0xfffffffc


//--------------------- .nv.constant3             --------------------------
	.section	.nv.constant3,"a",@progbits
	.align	16
.nv.constant3:
	.type		cuda_normed,@object
	.size		cuda_normed,(.L_0 - cuda_normed)
cuda_normed:
	.zero		512
.L_0:


//--------------------- .text._Z6kernelP6uchar4ii --------------------------
	.section	.text._Z6kernelP6uchar4ii,"ax",@progbits
	.align	128
        .global         _Z6kernelP6uchar4ii
        .type           _Z6kernelP6uchar4ii,@function
        .size           _Z6kernelP6uchar4ii,(.L_x_9 - _Z6kernelP6uchar4ii)
        .other          _Z6kernelP6uchar4ii,@"STO_CUDA_ENTRY STV_DEFAULT"
_Z6kernelP6uchar4ii:
.text._Z6kernelP6uchar4ii:
[----:B------:R-:W-:Y:S01]  /*0000*/  LDC R1, c[0x0][0x37c] ;  /* 0x0000df00ff017b82 */ /* 0x000fe20000000800 */
[----:B------:R-:W0:Y:S07]  /*0010*/  S2R R7, SR_TID.X ;  /* 0x0000000000077919 */ /* 0x000e2e0000002100 */
[----:B------:R-:W0:Y:S01]  /*0020*/  S2UR UR4, SR_CTAID.X ;  /* 0x00000000000479c3 */ /* 0x000e220000002500 */
[----:B------:R-:W1:Y:S07]  /*0030*/  LDCU UR6, c[0x0][0x388] ;  /* 0x00007100ff0677ac */ /* 0x000e6e0008000800 */
[----:B------:R-:W0:Y:S01]  /*0040*/  LDC R0, c[0x0][0x360] ;  /* 0x0000d800ff007b82 */ /* 0x000e220000000800 */
[----:B-1----:R-:W-:Y:S01]  /*0050*/  USHF.R.S32.HI UR7, URZ, 0x1f, UR6 ;  /* 0x0000001fff077899 */ /* 0x002fe20008011406 */
[----:B0-----:R-:W-:-:S05]  /*0060*/  IMAD R7, R0, UR4, R7 ;  /* 0x0000000400077c24 */ /* 0x001fca000f8e0207 */
[----:B------:R-:W-:-:S04]  /*0070*/  ISETP.GE.U32.AND P0, PT, R7, UR6, PT ;  /* 0x0000000607007c0c */ /* 0x000fc8000bf06070 */
[----:B------:R-:W-:-:S13]  /*0080*/  ISETP.GE.AND.EX P0, PT, RZ, UR7, PT, P0 ;  /* 0x00000007ff007c0c */ /* 0x000fda000bf06300 */
[----:B------:R-:W-:Y:S05]  /*0090*/  @P0 EXIT ;  /* 0x000000000000094d */ /* 0x000fea0003800000 */
[----:B------:R-:W0:Y:S01]  /*00a0*/  LDCU UR4, c[0x0][0x38c] ;  /* 0x00007180ff0477ac */ /* 0x000e220008000800 */
[----:B------:R-:W-:Y:S01]  /*00b0*/  HFMA2 R2, -RZ, RZ, 0, 0 ;  /* 0x00000000ff027431 */ /* 0x000fe200000001ff */
[----:B------:R-:W1:Y:S01]  /*00c0*/  LDCU UR5, c[0x0][0x370] ;  /* 0x00006e00ff0577ac */ /* 0x000e620008000800 */
[----:B------:R-:W2:Y:S01]  /*00d0*/  LDCU.64 UR8, c[0x0][0x358] ;  /* 0x00006b00ff0877ac */ /* 0x000ea20008000a00 */
[----:B0-----:R-:W-:Y:S01]  /*00e0*/  UISETP.GT.AND UP0, UPT, UR4, URZ, UPT ;  /* 0x000000ff0400728c */ /* 0x001fe2000bf04270 */
[----:B-1----:R-:W-:-:S05]  /*00f0*/  IMAD R0, R0, UR5, RZ ;  /* 0x0000000500007c24 */ /* 0x002fca000f8e02ff */
[----:B------:R-:W-:-:S03]  /*0100*/  SHF.R.S32.HI R9, RZ, 0x1f, R0 ;  /* 0x0000001fff097819 */ /* 0x000fc60000011400 */
[----:B--2---:R-:W-:Y:S05]  /*0110*/  BRA.U UP0, `(.L_x_0) ;  /* 0x0000000100287547 */ /* 0x004fea000b800000 */
[----:B------:R-:W0:Y:S02]  /*0120*/  LDCU.64 UR4, c[0x0][0x380] ;  /* 0x00007000ff0477ac */ /* 0x000e240008000a00 */
.L_x_1:
[----:B0-----:R-:W-:-:S04]  /*0130*/  LEA R4, P0, R7, UR4, 0x2 ;  /* 0x0000000407047c11 */ /* 0x001fc8000f8010ff */
[----:B------:R-:W-:Y:S02]  /*0140*/  LEA.HI.X R5, R7, UR5, R2, 0x2, P0 ;  /* 0x0000000507057c11 */ /* 0x000fe400080f1402 */
[----:B------:R-:W-:-:S03]  /*0150*/  IADD3 R7, P0, PT, R0, R7, RZ ;  /* 0x0000000700077210 */ /* 0x000fc60007f1e0ff */
[----:B------:R1:W-:Y:S02]  /*0160*/  STG.E.U8 desc[UR8][R4.64+0x3], RZ ;  /* 0x000003ff04007986 */ /* 0x0003e4000c101108 */
[----:B------:R-:W-:Y:S01]  /*0170*/  IMAD.X R2, R9, 0x1, R2, P0 ;  /* 0x0000000109027824 */ /* 0x000fe200000e0602 */
[----:B------:R-:W-:-:S04]  /*0180*/  ISETP.GE.U32.AND P0, PT, R7, UR6, PT ;  /* 0x0000000607007c0c */ /* 0x000fc8000bf06070 */
[----:B------:R-:W-:-:S13]  /*0190*/  ISETP.GE.AND.EX P0, PT, R2, UR7, PT, P0 ;  /* 0x0000000702007c0c */ /* 0x000fda000bf06300 */
[----:B-1----:R-:W-:Y:S05]  /*01a0*/  @!P0 BRA `(.L_x_1) ;  /* 0xfffffffc00e08947 */ /* 0x002fea000383ffff */
[----:B------:R-:W-:Y:S05]  /*01b0*/  EXIT ;  /* 0x000000000000794d */ /* 0x000fea0003800000 */
.L_x_0:
[----:B------:R-:W-:Y:S02]  /*01c0*/  ULOP3.LUT UR5, UR4, 0x7, URZ, 0xc0, !UPT ;  /* 0x0000000704057892 */ /* 0x000fe4000f8ec0ff */
[----:B------:R-:W-:-:S12]  /*01d0*/  ULOP3.LUT UR4, UR4, 0x7ffffff8, URZ, 0xc0, !UPT ;  /* 0x7ffffff804047892 */ /* 0x000fd8000f8ec0ff */
.L_x_7:
[----:B01----:R-:W0:Y:S08]  /*01e0*/  LDC.64 R24, c[0x0][0x380] ;  /* 0x0000e000ff187b82 */ /* 0x003e300000000a00 */
[----:B------:R-:W1:Y:S01]  /*01f0*/  LDC.64 R12, c[0x0][0x388] ;  /* 0x0000e200ff0c7b82 */ /* 0x000e620000000a00 */
[----:B0-----:R-:W-:-:S04]  /*0200*/  LEA R24, P0, R7, R24, 0x2 ;  /* 0x0000001807187211 */ /* 0x001fc800078010ff */
[----:B------:R-:W-:-:S05]  /*0210*/  LEA.HI.X R25, R7, R25, R2, 0x2, P0 ;  /* 0x0000001907197211 */ /* 0x000fca00000f1402 */
[----:B------:R-:W2:Y:S01]  /*0220*/  LDG.E R8, desc[UR8][R24.64] ;  /* 0x0000000818087981 */ /* 0x000ea2000c1e1900 */
[----:B------:R-:W-:Y:S02]  /*0230*/  IADD3 R7, P1, PT, R0, R7, RZ ;  /* 0x0000000700077210 */ /* 0x000fe40007f3e0ff */
[----:B------:R-:W-:Y:S01]  /*0240*/  CS2R R22, SRZ ;  /* 0x0000000000167805 */ /* 0x000fe2000001ff00 */
[----:B------:R-:W-:Y:S01]  /*0250*/  IMAD.MOV.U32 R3, RZ, RZ, RZ ;  /* 0x000000ffff037224 */ /* 0x000fe200078e00ff */
[----:B------:R-:W-:Y:S02]  /*0260*/  IADD3.X R2, PT, PT, R9, R2, RZ, P1, !PT ;  /* 0x0000000209027210 */ /* 0x000fe40000ffe4ff */
[----:B-1----:R-:W-:Y:S02]  /*0270*/  ISETP.GE.U32.AND P1, PT, R13, 0x8, PT ;  /* 0x000000080d00780c */ /* 0x002fe40003f26070 */
[----:B------:R-:W-:-:S04]  /*0280*/  ISETP.GE.U32.AND P0, PT, R7, R12, PT ;  /* 0x0000000c0700720c */ /* 0x000fc80003f06070 */
[----:B------:R-:W-:Y:S02]  /*0290*/  ISETP.GE.AND.EX P0, PT, R2, UR7, PT, P0 ;  /* 0x0000000702007c0c */ /* 0x000fe4000bf06300 */
[C---:B--2---:R-:W-:Y:S02]  /*02a0*/  PRMT R19, R8.reuse, 0x7770, RZ ;  /* 0x0000777008137816 */ /* 0x044fe400000000ff */
[C---:B------:R-:W-:Y:S02]  /*02b0*/  PRMT R18, R8.reuse, 0x7771, RZ ;  /* 0x0000777108127816 */ /* 0x040fe400000000ff */
[C---:B------:R-:W-:Y:S02]  /*02c0*/  PRMT R6, R8.reuse, 0x7772, RZ ;  /* 0x0000777208067816 */ /* 0x040fe400000000ff */
[----:B------:R-:W-:Y:S01]  /*02d0*/  PRMT R8, R8, 0x7773, RZ ;  /* 0x0000777308087816 */ /* 0x000fe200000000ff */
[----:B------:R-:W-:Y:S06]  /*02e0*/  @!P1 BRA `(.L_x_2) ;  /* 0x0000000400509947 */ /* 0x000fec0003800000 */
[----:B------:R0:W1:Y:S01]  /*02f0*/  I2F.U16 R3, R19 ;  /* 0x0000001300037306 */ /* 0x0000620000101000 */
[----:B------:R-:W-:Y:S02]  /*0300*/  MOV R20, 0x40 ;  /* 0x0000004000147802 */ /* 0x000fe40000000f00 */
[----:B------:R-:W-:Y:S01]  /*0310*/  CS2R R22, SRZ ;  /* 0x0000000000167805 */ /* 0x000fe2000001ff00 */
[----:B------:R-:W-:-:S04]  /*0320*/  IMAD.MOV.U32 R21, RZ, RZ, RZ ;  /* 0x000000ffff157224 */ /* 0x000fc800078e00ff */
[----:B------:R0:W2:Y:S08]  /*0330*/  I2F.U16 R10, R18 ;  /* 0x00000012000a7306 */ /* 0x0000b00000101000 */
[----:B------:R0:W3:Y:S08]  /*0340*/  I2F.U16 R11, R6 ;  /* 0x00000006000b7306 */ /* 0x0000f00000101000 */
[----:B-12---:R0:W4:Y:S02]  /*0350*/  I2F.U16 R12, R8 ;  /* 0x00000008000c7306 */ /* 0x0061240000101000 */
.L_x_3:
[----:B------:R-:W1:Y:S08]  /*0360*/  LDC.64 R4, c[0x3][R20+-0x40] ;  /* 0x00fff00014047b82 */ /* 0x000e700000000a00 */
[----:B------:R-:W3:Y:S08]  /*0370*/  LDC.64 R16, c[0x3][R20+-0x38] ;  /* 0x00fff20014107b82 */ /* 0x000ef00000000a00 */
[----:B------:R-:W2:Y:S01]  /*0380*/  LDC.64 R14, c[0x3][R20+-0x30] ;  /* 0x00fff400140e7b82 */ /* 0x000ea20000000a00 */
[----:B-1----:R-:W-:-:S04]  /*0390*/  FFMA R4, R4, R3, RZ ;  /* 0x0000000304047223 */ /* 0x002fc800000000ff */
[----:B------:R-:W-:-:S03]  /*03a0*/  FFMA R27, R5, R10, R4 ;  /* 0x0000000a051b7223 */ /* 0x000fc60000000004 */
[----:B------:R-:W1:Y:S01]  /*03b0*/  LDC.64 R4, c[0x3][R20+-0x28] ;  /* 0x00fff60014047b82 */ /* 0x000e620000000a00 */
[----:B---3--:R-:W-:Y:S01]  /*03c0*/  FFMA R16, R16, R11, R27 ;  /* 0x0000000b10107223 */ /* 0x008fe2000000001b */
[----:B--2---:R-:W-:-:S03]  /*03d0*/  FFMA R27, R3, R14, RZ ;  /* 0x0000000e031b7223 */ /* 0x004fc600000000ff */
[----:B----4-:R-:W-:-:S03]  /*03e0*/  FFMA R14, R17, R12, R16 ;  /* 0x0000000c110e7223 */ /* 0x010fc60000000010 */
[----:B------:R-:W2:Y:S01]  /*03f0*/  LDC.64 R16, c[0x3][R20+-0x20] ;  /* 0x00fff80014107b82 */ /* 0x000ea20000000a00 */
[----:B------:R-:W-:Y:S01]  /*0400*/  FFMA R26, R10, R15, R27 ;  /* 0x0000000f0a1a7223 */ /* 0x000fe2000000001b */
[----:B------:R-:W-:-:S04]  /*0410*/  FSETP.GT.AND P5, PT, R14, R23, PT ;  /* 0x000000170e00720b */ /* 0x000fc80003fa4000 */
[----:B------:R-:W-:Y:S02]  /*0420*/  FSEL R23, R14, R23, P5 ;  /* 0x000000170e177208 */ /* 0x000fe40002800000 */
[----:B------:R-:W3:Y:S01]  /*0430*/  LDC.64 R14, c[0x3][R20+-0x10] ;  /* 0x00fffc00140e7b82 */ /* 0x000ee20000000a00 */
[----:B------:R-:W-:Y:S01]  /*0440*/  SEL R22, R21, R22, P5 ;  /* 0x0000001615167207 */ /* 0x000fe20002800000 */
[----:B-1----:R-:W-:-:S04]  /*0450*/  FFMA R27, R11, R4, R26 ;  /* 0x000000040b1b7223 */ /* 0x002fc8000000001a */
[----:B------:R-:W-:Y:S02]  /*0460*/  FFMA R26, R12, R5, R27 ;  /* 0x000000050c1a7223 */ /* 0x000fe4000000001b */
[----:B------:R-:W1:Y:S03]  /*0470*/  LDC.64 R4, c[0x3][R20+-0x18] ;  /* 0x00fffa0014047b82 */ /* 0x000e660000000a00 */
[----:B------:R-:W-:Y:S01]  /*0480*/  FSETP.GT.AND P6, PT, R26, R23, PT ;  /* 0x000000171a00720b */ /* 0x000fe20003fc4000 */
[----:B--2---:R-:W-:-:S03]  /*0490*/  FFMA R27, R3, R16, RZ ;  /* 0x00000010031b7223 */ /* 0x004fc600000000ff */
[----:B------:R-:W-:Y:S01]  /*04a0*/  FSEL R23, R26, R23, P6 ;  /* 0x000000171a177208 */ /* 0x000fe20003000000 */
[----:B------:R-:W-:Y:S02]  /*04b0*/  FFMA R26, R10, R17, R27 ;  /* 0x000000110a1a7223 */ /* 0x000fe4000000001b */
[----:B------:R-:W2:Y:S01]  /*04c0*/  LDC.64 R16, c[0x3][R20+-0x8] ;  /* 0x00fffe0014107b82 */ /* 0x000ea20000000a00 */
[----:B---3--:R-:W-:-:S05]  /*04d0*/  FFMA R14, R3, R14, RZ ;  /* 0x0000000e030e7223 */ /* 0x008fca00000000ff */
[----:B------:R-:W-:Y:S01]  /*04e0*/  @P6 IADD3 R22, PT, PT, R21, 0x1, RZ ;  /* 0x0000000115166810 */ /* 0x000fe20007ffe0ff */
[----:B------:R-:W-:Y:S02]  /*04f0*/  FFMA R29, R10, R15, R14 ;  /* 0x0000000f0a1d7223 */ /* 0x000fe4000000000e */
[----:B------:R-:W3:Y:S01]  /*0500*/  LDC.64 R14, c[0x3][R20] ;  /* 0x00c00000140e7b82 */ /* 0x000ee20000000a00 */
[----:B-1----:R-:W-:-:S04]  /*0510*/  FFMA R27, R11, R4, R26 ;  /* 0x000000040b1b7223 */ /* 0x002fc8000000001a */
[----:B------:R-:W-:-:S03]  /*0520*/  FFMA R26, R12, R5, R27 ;  /* 0x000000050c1a7223 */ /* 0x000fc6000000001b */
[----:B------:R-:W1:Y:S02]  /*0530*/  LDC.64 R4, c[0x3][R20+0x8] ;  /* 0x00c0020014047b82 */ /* 0x000e640000000a00 */
[----:B------:R-:W-:Y:S01]  /*0540*/  FSETP.GT.AND P4, PT, R26, R23, PT ;  /* 0x000000171a00720b */ /* 0x000fe20003f84000 */
[----:B--2---:R-:W-:-:S03]  /*0550*/  FFMA R29, R11, R16, R29 ;  /* 0x000000100b1d7223 */ /* 0x004fc6000000001d */
[----:B------:R-:W-:Y:S01]  /*0560*/  FSEL R26, R26, R23, P4 ;  /* 0x000000171a1a7208 */ /* 0x000fe20002000000 */
[----:B------:R-:W-:Y:S01]  /*0570*/  FFMA R17, R12, R17, R29 ;  /* 0x000000110c117223 */ /* 0x000fe2000000001d */
[----:B---3--:R-:W-:-:S04]  /*0580*/  FFMA R27, R3, R14, RZ ;  /* 0x0000000e031b7223 */ /* 0x008fc800000000ff */
[----:B------:R-:W-:-:S03]  /*0590*/  FSETP.GT.AND P3, PT, R17, R26, PT ;  /* 0x0000001a1100720b */ /* 0x000fc60003f64000 */
[----:B------:R-:W-:Y:S02]  /*05a0*/  @P4 VIADD R22, R21, 0x2 ;  /* 0x0000000215164836 */ /* 0x000fe40000000000 */
[----:B------:R-:W-:Y:S02]  /*05b0*/  FFMA R16, R10, R15, R27 ;  /* 0x0000000f0a107223 */ /* 0x000fe4000000001b */
[----:B------:R-:W2:Y:S02]  /*05c0*/  LDC.64 R14, c[0x3][R20+0x10] ;  /* 0x00c00400140e7b82 */ /* 0x000ea40000000a00 */
[----:B-1----:R-:W-:-:S04]  /*05d0*/  FFMA R23, R11, R4, R16 ;  /* 0x000000040b177223 */ /* 0x002fc80000000010 */
[----:B------:R-:W-:Y:S01]  /*05e0*/  FFMA R28, R12, R5, R23 ;  /* 0x000000050c1c7223 */ /* 0x000fe20000000017 */
[----:B------:R-:W-:Y:S01]  /*05f0*/  FSEL R23, R17, R26, P3 ;  /* 0x0000001a11177208 */ /* 0x000fe20001800000 */
[----:B------:R-:W1:Y:S01]  /*0600*/  LDC.64 R4, c[0x3][R20+0x18] ;  /* 0x00c0060014047b82 */ /* 0x000e620000000a00 */
[----:B------:R-:W-:Y:S02]  /*0610*/  @P3 IADD3 R22, PT, PT, R21, 0x3, RZ ;  /* 0x0000000315163810 */ /* 0x000fe40007ffe0ff */
[----:B------:R-:W-:-:S04]  /*0620*/  FSETP.GT.AND P1, PT, R28, R23, PT ;  /* 0x000000171c00720b */ /* 0x000fc80003f24000 */
[----:B------:R-:W-:Y:S01]  /*0630*/  FSEL R23, R28, R23, P1 ;  /* 0x000000171c177208 */ /* 0x000fe20000800000 */
[----:B------:R-:W3:Y:S01]  /*0640*/  LDC.64 R16, c[0x3][R20+0x20] ;  /* 0x00c0080014107b82 */ /* 0x000ee20000000a00 */
[----:B--2---:R-:W-:-:S07]  /*0650*/  FFMA R27, R3, R14, RZ ;  /* 0x0000000e031b7223 */ /* 0x004fce00000000ff */
[----:B------:R-:W-:Y:S02]  /*0660*/  @P1 VIADD R22, R21, 0x4 ;  /* 0x0000000415161836 */ /* 0x000fe40000000000 */
[----:B------:R-:W-:Y:S02]  /*0670*/  FFMA R26, R10, R15, R27 ;  /* 0x0000000f0a1a7223 */ /* 0x000fe4000000001b */
[----:B------:R-:W2:Y:S02]  /*0680*/  LDC.64 R14, c[0x3][R20+0x28] ;  /* 0x00c00a00140e7b82 */ /* 0x000ea40000000a00 */
[----:B-1----:R-:W-:-:S04]  /*0690*/  FFMA R27, R11, R4, R26 ;  /* 0x000000040b1b7223 */ /* 0x002fc8000000001a */
[----:B------:R-:W-:Y:S02]  /*06a0*/  FFMA R26, R12, R5, R27 ;  /* 0x000000050c1a7223 */ /* 0x000fe4000000001b */
[----:B------:R1:W4:Y:S01]  /*06b0*/  LDC.64 R4, c[0x3][R20+0x38] ;  /* 0x00c00e0014047b82 */ /* 0x0003220000000a00 */
[----:B---3--:R-:W-:Y:S02]  /*06c0*/  FFMA R16, R3, R16, RZ ;  /* 0x0000001003107223 */ /* 0x008fe400000000ff */
[----:B------:R-:W-:Y:S02]  /*06d0*/  FSETP.GT.AND P2, PT, R26, R23, PT ;  /* 0x000000171a00720b */ /* 0x000fe40003f44000 */
[----:B------:R-:W-:Y:S02]  /*06e0*/  FFMA R29, R10, R17, R16 ;  /* 0x000000110a1d7223 */ /* 0x000fe40000000010 */
[----:B------:R-:W-:Y:S01]  /*06f0*/  FSEL R26, R26, R23, P2 ;  /* 0x000000171a1a7208 */ /* 0x000fe20001000000 */
[----:B------:R1:W3:Y:S01]  /*0700*/  LDC.64 R16, c[0x3][R20+0x30] ;  /* 0x00c00c0014107b82 */ /* 0x0002e20000000a00 */
[----:B--2---:R-:W-:-:S07]  /*0710*/  FFMA R14, R11, R14, R29 ;  /* 0x0000000e0b0e7223 */ /* 0x004fce000000001d */
[----:B------:R-:W-:Y:S02]  /*0720*/  @P2 IADD3 R22, PT, PT, R21, 0x5, RZ ;  /* 0x0000000515162810 */ /* 0x000fe40007ffe0ff */
[----:B-1----:R-:W-:Y:S01]  /*0730*/  IADD3 R20, PT, PT, R20, 0x80, RZ ;  /* 0x0000008014147810 */ /* 0x002fe20007ffe0ff */
[----:B------:R-:W-:-:S05]  /*0740*/  FFMA R15, R12, R15, R14 ;  /* 0x0000000f0c0f7223 */ /* 0x000fca000000000e */
[----:B------:R-:W-:-:S04]  /*0750*/  FSETP.GT.AND P5, PT, R15, R26, PT ;  /* 0x0000001a0f00720b */ /* 0x000fc80003fa4000 */
[----:B------:R-:W-:Y:S01]  /*0760*/  FSEL R15, R15, R26, P5 ;  /* 0x0000001a0f0f7208 */ /* 0x000fe20002800000 */
[----:B---3--:R-:W-:-:S04]  /*0770*/  FFMA R27, R3, R16, RZ ;  /* 0x00000010031b7223 */ /* 0x008fc800000000ff */
[----:B------:R-:W-:-:S04]  /*0780*/  FFMA R14, R10, R17, R27 ;  /* 0x000000110a0e7223 */ /* 0x000fc8000000001b */
[----:B------:R-:W-:Y:S02]  /*0790*/  @P5 VIADD R22, R21, 0x6 ;  /* 0x0000000615165836 */ /* 0x000fe40000000000 */
[----:B----4-:R-:W-:-:S04]  /*07a0*/  FFMA R17, R11, R4, R14 ;  /* 0x000000040b117223 */ /* 0x010fc8000000000e */
[----:B------:R-:W-:-:S05]  /*07b0*/  FFMA R4, R12, R5, R17 ;  /* 0x000000050c047223 */ /* 0x000fca0000000011 */
[----:B------:R-:W-:-:S04]  /*07c0*/  FSETP.GT.AND P3, PT, R4, R15, PT ;  /* 0x0000000f0400720b */ /* 0x000fc80003f64000 */
[----:B------:R-:W-:-:S09]  /*07d0*/  FSEL R23, R4, R15, P3 ;  /* 0x0000000f04177208 */ /* 0x000fd20001800000 */
[C---:B------:R-:W-:Y:S01]  /*07e0*/  @P3 IADD3 R22, PT, PT, R21.reuse, 0x7, RZ ;  /* 0x0000000715163810 */ /* 0x040fe20007ffe0ff */
[----:B------:R-:W-:-:S05]  /*07f0*/  VIADD R21, R21, 0x8 ;  /* 0x0000000815157836 */ /* 0x000fca0000000000 */
[----:B------:R-:W-:-:S13]  /*0800*/  ISETP.NE.AND P1, PT, R21, UR4, PT ;  /* 0x0000000415007c0c */ /* 0x000fda000bf25270 */
[----:B------:R-:W-:Y:S05]  /*0810*/  @P1 BRA `(.L_x_3) ;  /* 0xfffffff800d01947 */ /* 0x000fea000383ffff */
[----:B------:R-:W-:-:S07]  /*0820*/  MOV R3, UR4 ;  /* 0x0000000400037c02 */ /* 0x000fce0008000f00 */
.L_x_2:
[----:B------:R-:W-:-:S09]  /*0830*/  UISETP.NE.AND UP0, UPT, UR5, URZ, UPT ;  /* 0x000000ff0500728c */ /* 0x000fd2000bf05270 */
[----:B------:R-:W-:Y:S05]  /*0840*/  BRA.U !UP0, `(.L_x_4) ;  /* 0x0000000508647547 */ /* 0x000fea000b800000 */
[----:B------:R-:W-:-:S04]  /*0850*/  UIADD3 UR6, UPT, UPT, UR5, -0x1, URZ ;  /* 0xffffffff05067890 */ /* 0x000fc8000fffe0ff */
[----:B------:R-:W-:-:S09]  /*0860*/  UISETP.GE.U32.AND UP0, UPT, UR6, 0x3, UPT ;  /* 0x000000030600788c */ /* 0x000fd2000bf06070 */
[----:B------:R-:W-:Y:S05]  /*0870*/  BRA.U !UP0, `(.L_x_5) ;  /* 0x0000000108a87547 */ /* 0x000fea000b800000 */
[----:B------:R-:W-:Y:S01]  /*0880*/  IMAD.SHL.U32 R20, R3, 0x10, RZ ;  /* 0x0000001003147824 */ /* 0x000fe200078e00ff */
[----:B------:R-:W1:Y:S03]  /*0890*/  I2F.U16 R27, R19 ;  /* 0x00000013001b7306 */ /* 0x000e660000101000 */
[----:B------:R-:W1:Y:S05]  /*08a0*/  LDC.64 R4, c[0x3][R20] ;  /* 0x00c0000014047b82 */ /* 0x000e6a0000000a00 */
[----:B------:R-:W2:Y:S03]  /*08b0*/  I2F.U16 R12, R18 ;  /* 0x00000012000c7306 */ /* 0x000ea60000101000 */
[----:B------:R-:W3:Y:S05]  /*08c0*/  LDC.64 R14, c[0x3][R20+0x8] ;  /* 0x00c00200140e7b82 */ /* 0x000eea0000000a00 */
[----:B------:R-:W3:Y:S03]  /*08d0*/  I2F.U16 R21, R6 ;  /* 0x0000000600157306 */ /* 0x000ee60000101000 */
[----:B------:R-:W4:Y:S05]  /*08e0*/  LDC.64 R10, c[0x3][R20+0x10] ;  /* 0x00c00400140a7b82 */ /* 0x000f2a0000000a00 */
[----:B------:R-:W5:Y:S01]  /*08f0*/  I2F.U16 R26, R8 ;  /* 0x00000008001a7306 */ /* 0x000f620000101000 */
[----:B-1----:R-:W-:-:S02]  /*0900*/  FFMA R4, R4, R27, RZ ;  /* 0x0000001b04047223 */ /* 0x002fc400000000ff */
[----:B------:R-:W1:Y:S02]  /*0910*/  LDC.64 R16, c[0x3][R20+0x18] ;  /* 0x00c0060014107b82 */ /* 0x000e640000000a00 */
[----:B--2---:R-:W-:-:S04]  /*0920*/  FFMA R5, R5, R12, R4 ;  /* 0x0000000c05057223 */ /* 0x004fc80000000004 */
[----:B---3--:R-:W-:Y:S02]  /*0930*/  FFMA R14, R14, R21, R5 ;  /* 0x000000150e0e7223 */ /* 0x008fe40000000005 */
[----:B------:R-:W2:Y:S02]  /*0940*/  LDC.64 R4, c[0x3][R20+0x20] ;  /* 0x00c0080014047b82 */ /* 0x000ea40000000a00 */
[----:B-----5:R-:W-:Y:S01]  /*0950*/  FFMA R14, R15, R26, R14 ;  /* 0x0000001a0f0e7223 */ /* 0x020fe2000000000e */
[----:B----4-:R-:W-:-:S04]  /*0960*/  FFMA R10, R10, R27, RZ ;  /* 0x0000001b0a0a7223 */ /* 0x010fc800000000ff */
[----:B------:R-:W-:Y:S01]  /*0970*/  FSETP.GT.AND P1, PT, R14, R23, PT ;  /* 0x000000170e00720b */ /* 0x000fe20003f24000 */
[----:B------:R-:W-:-:S03]  /*0980*/  FFMA R11, R11, R12, R10 ;  /* 0x0000000c0b0b7223 */ /* 0x000fc6000000000a */
[----:B------:R-:W-:Y:S01]  /*0990*/  SEL R22, R3, R22, P1 ;  /* 0x0000001603167207 */ /* 0x000fe20000800000 */
[----:B-1----:R-:W-:Y:S02]  /*09a0*/  FFMA R16, R16, R21, R11 ;  /* 0x0000001510107223 */ /* 0x002fe4000000000b */
[----:B------:R-:W1:Y:S02]  /*09b0*/  LDC.64 R10, c[0x3][R20+0x30] ;  /* 0x00c00c00140a7b82 */ /* 0x000e640000000a00 */
[----:B------:R-:W-:Y:S01]  /*09c0*/  FFMA R17, R17, R26, R16 ;  /* 0x0000001a11117223 */ /* 0x000fe20000000010 */
[----:B------:R-:W-:Y:S01]  /*09d0*/  FSEL R16, R14, R23, P1 ;  /* 0x000000170e107208 */ /* 0x000fe20000800000 */
[----:B--2---:R-:W-:-:S04]  /*09e0*/  FFMA R4, R4, R27, RZ ;  /* 0x0000001b04047223 */ /* 0x004fc800000000ff */
[----:B------:R-:W2:Y:S01]  /*09f0*/  LDC.64 R14, c[0x3][R20+0x28] ;  /* 0x00c00a00140e7b82 */ /* 0x000ea20000000a00 */
[----:B------:R-:W-:Y:S01]  /*0a00*/  FSETP.GT.AND P2, PT, R17, R16, PT ;  /* 0x000000101100720b */ /* 0x000fe20003f44000 */
[----:B------:R-:W-:-:S03]  /*0a10*/  FFMA R23, R5, R12, R4 ;  /* 0x0000000c05177223 */ /* 0x000fc60000000004 */
[----:B------:R-:W-:-:S03]  /*0a20*/  FSEL R16, R17, R16, P2 ;  /* 0x0000001011107208 */ /* 0x000fc60001000000 */
[----:B------:R-:W3:Y:S06]  /*0a30*/  LDC.64 R4, c[0x3][R20+0x38] ;  /* 0x00c00e0014047b82 */ /* 0x000eec0000000a00 */
[----:B------:R-:W-:Y:S01]  /*0a40*/  @P2 IADD3 R22, PT, PT, R3, 0x1, RZ ;  /* 0x0000000103162810 */ /* 0x000fe20007ffe0ff */
[----:B-1----:R-:W-:-:S04]  /*0a50*/  FFMA R10, R10, R27, RZ ;  /* 0x0000001b0a0a7223 */ /* 0x002fc800000000ff */
[----:B------:R-:W-:Y:S01]  /*0a60*/  FFMA R11, R11, R12, R10 ;  /* 0x0000000c0b0b7223 */ /* 0x000fe2000000000a */
[----:B--2---:R-:W-:-:S04]  /*0a70*/  FFMA R14, R14, R21, R23 ;  /* 0x000000150e0e7223 */ /* 0x004fc80000000017 */
[----:B------:R-:W-:Y:S01]  /*0a80*/  FFMA R15, R15, R26, R14 ;  /* 0x0000001a0f0f7223 */ /* 0x000fe2000000000e */
[----:B---3--:R-:W-:-:S04]  /*0a90*/  FFMA R4, R4, R21, R11 ;  /* 0x0000001504047223 */ /* 0x008fc8000000000b */
[----:B------:R-:W-:Y:S01]  /*0aa0*/  FSETP.GT.AND P3, PT, R15, R16, PT ;  /* 0x000000100f00720b */ /* 0x000fe20003f64000 */
[----:B------:R-:W-:-:S03]  /*0ab0*/  FFMA R4, R5, R26, R4 ;  /* 0x0000001a05047223 */ /* 0x000fc60000000004 */
[----:B------:R-:W-:-:S04]  /*0ac0*/  FSEL R15, R15, R16, P3 ;  /* 0x000000100f0f7208 */ /* 0x000fc80001800000 */
[----:B------:R-:W-:-:S04]  /*0ad0*/  FSETP.GT.AND P4, PT, R4, R15, PT ;  /* 0x0000000f0400720b */ /* 0x000fc80003f84000 */
[----:B------:R-:W-:Y:S02]  /*0ae0*/  FSEL R23, R4, R15, P4 ;  /* 0x0000000f04177208 */ /* 0x000fe40002000000 */
[----:B------:R-:W-:-:S07]  /*0af0*/  @P3 IADD3 R22, PT, PT, R3, 0x2, RZ ;  /* 0x0000000203163810 */ /* 0x000fce0007ffe0ff */
[C---:B------:R-:W-:Y:S01]  /*0b00*/  @P4 VIADD R22, R3.reuse, 0x3 ;  /* 0x0000000303164836 */ /* 0x040fe20000000000 */
[----:B------:R-:W-:-:S07]  /*0b10*/  IADD3 R3, PT, PT, R3, 0x4, RZ ;  /* 0x0000000403037810 */ /* 0x000fce0007ffe0ff */
.L_x_5:
[----:B------:R-:W-:-:S13]  /*0b20*/  LOP3.LUT P1, R4, R13, 0x3, RZ, 0xc0, !PT ;  /* 0x000000030d047812 */ /* 0x000fda000782c0ff */
[----:B------:R-:W-:Y:S05]  /*0b30*/  @!P1 BRA `(.L_x_4) ;  /* 0x0000000000a89947 */ /* 0x000fea0003800000 */
[----:B------:R-:W-:Y:S02]  /*0b40*/  ISETP.NE.AND P1, PT, R4, 0x1, PT ;  /* 0x000000010400780c */ /* 0x000fe40003f25270 */
[----:B------:R-:W-:-:S04]  /*0b50*/  LOP3.LUT R13, R13, 0x1, RZ, 0xc0, !PT ;  /* 0x000000010d0d7812 */ /* 0x000fc800078ec0ff */
[----:B------:R-:W-:-:S07]  /*0b60*/  ISETP.NE.U32.AND P2, PT, R13, 0x1, PT ;  /* 0x000000010d00780c */ /* 0x000fce0003f45070 */
[----:B------:R-:W-:Y:S06]  /*0b70*/  @!P1 BRA `(.L_x_6) ;  /* 0x0000000000609947 */ /* 0x000fec0003800000 */
[----:B------:R-:W-:Y:S01]  /*0b80*/  SHF.L.U32 R21, R3, 0x4, RZ ;  /* 0x0000000403157819 */ /* 0x000fe200000006ff */
[----:B------:R-:W1:Y:S03]  /*0b90*/  I2F.U16 R27, R19 ;  /* 0x00000013001b7306 */ /* 0x000e660000101000 */
[----:B------:R-:W1:Y:S05]  /*0ba0*/  LDC.64 R4, c[0x3][R21] ;  /* 0x00c0000015047b82 */ /* 0x000e6a0000000a00 */
[----:B------:R-:W2:Y:S03]  /*0bb0*/  I2F.U16 R20, R18 ;  /* 0x0000001200147306 */ /* 0x000ea60000101000 */
[----:B------:R-:W3:Y:S05]  /*0bc0*/  LDC.64 R10, c[0x3][R21+0x10] ;  /* 0x00c00400150a7b82 */ /* 0x000eea0000000a00 */
[----:B------:R-:W4:Y:S03]  /*0bd0*/  I2F.U16 R17, R6 ;  /* 0x0000000600117306 */ /* 0x000f260000101000 */
[----:B------:R-:W4:Y:S05]  /*0be0*/  LDC.64 R12, c[0x3][R21+0x8] ;  /* 0x00c00200150c7b82 */ /* 0x000f2a0000000a00 */
[----:B------:R-:W5:Y:S03]  /*0bf0*/  I2F.U16 R16, R8 ;  /* 0x0000000800107306 */ /* 0x000f660000101000 */
[----:B------:R-:W0:Y:S01]  /*0c00*/  LDC.64 R14, c[0x3][R21+0x18] ;  /* 0x00c00600150e7b82 */ /* 0x000e220000000a00 */
[----:B-1----:R-:W-:-:S04]  /*0c10*/  FFMA R4, R4, R27, RZ ;  /* 0x0000001b04047223 */ /* 0x002fc800000000ff */
[----:B--2---:R-:W-:Y:S01]  /*0c20*/  FFMA R5, R5, R20, R4 ;  /* 0x0000001405057223 */ /* 0x004fe20000000004 */
[----:B---3--:R-:W-:-:S04]  /*0c30*/  FFMA R10, R10, R27, RZ ;  /* 0x0000001b0a0a7223 */ /* 0x008fc800000000ff */
[----:B------:R-:W-:Y:S01]  /*0c40*/  FFMA R11, R11, R20, R10 ;  /* 0x000000140b0b7223 */ /* 0x000fe2000000000a */
[----:B----4-:R-:W-:-:S04]  /*0c50*/  FFMA R12, R12, R17, R5 ;  /* 0x000000110c0c7223 */ /* 0x010fc80000000005 */
[----:B-----5:R-:W-:Y:S01]  /*0c60*/  FFMA R12, R13, R16, R12 ;  /* 0x000000100d0c7223 */ /* 0x020fe2000000000c */
[----:B0-----:R-:W-:-:S04]  /*0c70*/  FFMA R14, R14, R17, R11 ;  /* 0x000000110e0e7223 */ /* 0x001fc8000000000b */
[----:B------:R-:W-:Y:S01]  /*0c80*/  FSETP.GT.AND P1, PT, R12, R23, PT ;  /* 0x000000170c00720b */ /* 0x000fe20003f24000 */
[----:B------:R-:W-:-:S03]  /*0c90*/  FFMA R14, R15, R16, R14 ;  /* 0x000000100f0e7223 */ /* 0x000fc6000000000e */
[----:B------:R-:W-:Y:S02]  /*0ca0*/  FSEL R23, R12, R23, P1 ;  /* 0x000000170c177208 */ /* 0x000fe40000800000 */
[----:B------:R-:W-:Y:S02]  /*0cb0*/  SEL R22, R3, R22, P1 ;  /* 0x0000001603167207 */ /* 0x000fe40000800000 */
[----:B------:R-:W-:-:S04]  /*0cc0*/  FSETP.GT.AND P3, PT, R14, R23, PT ;  /* 0x000000170e00720b */ /* 0x000fc80003f64000 */
[----:B------:R-:W-:-:S09]  /*0cd0*/  FSEL R23, R14, R23, P3 ;  /* 0x000000170e177208 */ /* 0x000fd20001800000 */
[C---:B------:R-:W-:Y:S01]  /*0ce0*/  @P3 VIADD R22, R3.reuse, 0x1 ;  /* 0x0000000103163836 */ /* 0x040fe20000000000 */
[----:B------:R-:W-:-:S07]  /*0cf0*/  IADD3 R3, PT, PT, R3, 0x2, RZ ;  /* 0x0000000203037810 */ /* 0x000fce0007ffe0ff */
.L_x_6:
[----:B------:R-:W-:Y:S05]  /*0d00*/  @P2 BRA `(.L_x_4) ;  /* 0x0000000000342947 */ /* 0x000fea0003800000 */
[----:B------:R-:W-:Y:S01]  /*0d10*/  SHF.L.U32 R12, R3, 0x4, RZ ;  /* 0x00000004030c7819 */ /* 0x000fe200000006ff */
[----:B0-----:R-:W0:Y:S03]  /*0d20*/  I2F.U16 R19, R19 ;  /* 0x0000001300137306 */ /* 0x001e260000101000 */
[----:B------:R-:W0:Y:S05]  /*0d30*/  LDC.64 R4, c[0x3][R12] ;  /* 0x00c000000c047b82 */ /* 0x000e2a0000000a00 */
[----:B------:R-:W1:Y:S03]  /*0d40*/  I2F.U16 R18, R18 ;  /* 0x0000001200127306 */ /* 0x000e660000101000 */
[----:B------:R-:W2:Y:S05]  /*0d50*/  LDC.64 R10, c[0x3][R12+0x8] ;  /* 0x00c002000c0a7b82 */ /* 0x000eaa0000000a00 */
[----:B------:R-:W2:Y:S08]  /*0d60*/  I2F.U16 R6, R6 ;  /* 0x0000000600067306 */ /* 0x000eb00000101000 */
[----:B------:R-:W3:Y:S01]  /*0d70*/  I2F.U16 R8, R8 ;  /* 0x0000000800087306 */ /* 0x000ee20000101000 */
[----:B0-----:R-:W-:-:S04]  /*0d80*/  FFMA R4, R4, R19, RZ ;  /* 0x0000001304047223 */ /* 0x001fc800000000ff */
[----:B-1----:R-:W-:-:S04]  /*0d90*/  FFMA R5, R5, R18, R4 ;  /* 0x0000001205057223 */ /* 0x002fc80000000004 */
[----:B--2---:R-:W-:-:S04]  /*0da0*/  FFMA R10, R10, R6, R5 ;  /* 0x000000060a0a7223 */ /* 0x004fc80000000005 */
[----:B---3--:R-:W-:-:S05]  /*0db0*/  FFMA R10, R11, R8, R10 ;  /* 0x000000080b0a7223 */ /* 0x008fca000000000a */
[----:B------:R-:W-:-:S04]  /*0dc0*/  FSETP.GT.AND P1, PT, R10, R23, PT ;  /* 0x000000170a00720b */ /* 0x000fc80003f24000 */
[----:B------:R-:W-:-:S09]  /*0dd0*/  SEL R22, R3, R22, P1 ;  /* 0x0000001603167207 */ /* 0x000fd20000800000 */
.L_x_4:
[----:B------:R1:W-:Y:S01]  /*0de0*/  STG.E.U8 desc[UR8][R24.64+0x3], R22 ;  /* 0x0000031618007986 */ /* 0x0003e2000c101108 */
[----:B------:R-:W-:Y:S05]  /*0df0*/  @!P0 BRA `(.L_x_7) ;  /* 0xfffffff000f88947 */ /* 0x000fea000383ffff */
[----:B------:R-:W-:Y:S05]  /*0e00*/  EXIT ;  /* 0x000000000000794d */ /* 0x000fea0003800000 */
.L_x_8:
[----:B------:R-:W-:-:S00]  /*0e10*/  BRA `(.L_x_8) ;  /* 0xfffffffc00fc7947 */ /* 0x000fc0000383ffff */
[----:B------:R-:W-:-:S00]  /*0e20*/  NOP ;  /* 0x0000000000007918 */ /* 0x000fc00000000000 */
        /* <DEDUP_REMOVED lines=13> */
.L_x_9:


//--------------------- .nv.shared.reserved.0     --------------------------
	.section	.nv.shared.reserved.0,"aw",@nobits
	.weak		__nv_reservedSMEM_offset_0_alias
	.size		__nv_reservedSMEM_offset_0_alias, 0, 64
	.other		__nv_reservedSMEM_offset_0_alias,@"STO_CUDA_RESERVED_SHARED STV_DEFAULT"
__nv_reservedSMEM_offset_0_alias:
	.zero		0
	.zero		64


//--------------------- .nv.constant0._Z6kernelP6uchar4ii --------------------------
	.section	.nv.constant0._Z6kernelP6uchar4ii,"a",@progbits
	.sectionflags	@""
	.align	4
.nv.constant0._Z6kernelP6uchar4ii:
	.zero		912


//--------------------- SYMBOLS --------------------------

	.type		.nv.reservedSmem.offset0,@object
	.size		.nv.reservedSmem.offset0,0x4
